//
// Generated by NVIDIA NVVM Compiler
//
// Compiler Build ID: CL-36424714
// Cuda compilation tools, release 13.0, V13.0.88
// Based on NVVM 20.0.0
//

.version 9.0
.target sm_100
.address_size 64

	// .globl	default_function_kernel

.visible .entry default_function_kernel(
	.param .u64 .ptr .align 1 default_function_kernel_param_0,
	.param .u64 .ptr .align 1 default_function_kernel_param_1
)
.maxntid 46
{
	.reg .pred 	%p<4>;
	.reg .b32 	%r<4>;
	.reg .b32 	%f<27>;
	.reg .b64 	%rd<9>;

	ld.param.u64 	%rd1, [default_function_kernel_param_0];
	ld.param.u64 	%rd2, [default_function_kernel_param_1];
	mov.u32 	%r2, %ctaid.x;
	mov.u32 	%r3, %tid.x;
	mad.lo.s32 	%r1, %r2, 46, %r3;
	setp.gt.u32 	%p1, %r1, 7314;
	@%p1 bra 	$L__BB0_4;
	cvta.to.global.u64 	%rd3, %rd2;
	mul.wide.u32 	%rd4, %r1, 4;
	add.s64 	%rd5, %rd3, %rd4;
	ld.global.nc.f32 	%f1, [%rd5];
	abs.f32 	%f5, %f1;
	setp.ltu.f32 	%p2, %f5, 0f3F8060FE;
	setp.ge.f32 	%p3, %f5, 0f3F8060FE;
	mul.f32 	%f6, %f1, %f1;
	selp.f32 	%f7, %f5, %f6, %p3;
	selp.f32 	%f8, 0f38EB4C3A, 0f38B1E96A, %p3;
	selp.f32 	%f9, 0fBAAE005B, 0fBA574D20, %p3;
	fma.rn.f32 	%f10, %f8, %f7, %f9;
	selp.f32 	%f11, 0f3C09919F, 0f3BAAD5EA, %p3;
	fma.rn.f32 	%f12, %f10, %f7, %f11;
	selp.f32 	%f13, 0fBD24D99A, 0fBCDC1BE7, %p3;
	fma.rn.f32 	%f14, %f12, %f7, %f13;
	selp.f32 	%f15, 0f3E235519, 0f3DE718AF, %p3;
	fma.rn.f32 	%f16, %f14, %f7, %f15;
	selp.f32 	%f17, 0f3F69B4F9, 0fBEC093AC, %p3;
	fma.rn.f32 	%f18, %f16, %f7, %f17;
	selp.f32 	%f19, 0f3F210A14, 0f3E0375D3, %p3;
	fma.rn.f32 	%f20, %f18, %f7, %f19;
	neg.f32 	%f21, %f7;
	selp.f32 	%f22, %f21, %f1, %p3;
	fma.rn.f32 	%f26, %f20, %f22, %f22;
	@%p2 bra 	$L__BB0_3;
	ex2.approx.ftz.f32 	%f23, %f26;
	mov.f32 	%f24, 0f3F800000;
	sub.f32 	%f25, %f24, %f23;
	copysign.f32 	%f26, %f1, %f25;
$L__BB0_3:
	cvta.to.global.u64 	%rd6, %rd1;
	add.s64 	%rd8, %rd6, %rd4;
	st.global.f32 	[%rd8], %f26;
$L__BB0_4:
	ret;

}


// ===== COMPILED SASS (sm_100) =====

	.target	sm_100

	.elftype	@"ET_EXEC"


//--------------------- .note.nv.tkinfo           --------------------------
	.section	.note.nv.tkinfo,"",@"SHT_NOTE"
	.sectionflags	@"SHF_NOTE_NV_TKINFO"
	.tkinfo
        /*0018*/ 	.word	0x00000002
        /*0030*/ 	.string	""
        /*0030*/ 	.string	"ptxas"
        /*0030*/ 	.string	"Cuda compilation tools, release 13.0, V13.0.88"
        /*0030*/ 	.string	"Build cuda_13.0.r13.0/compiler.36424714_0"
        /*0030*/ 	.string	"-arch sm_100 -m 64 "



//--------------------- .note.nv.cuinfo           --------------------------
	.section	.note.nv.cuinfo,"",@"SHT_NOTE"
	.sectionflags	@"SHF_NOTE_NV_CUINFO"
        /*0018*/ 	.short	0x0002
        /*001a*/ 	.short	0x0064
        /*001c*/ 	.short	0x0082
	.zero		2


//--------------------- .nv.info                  --------------------------
	.section	.nv.info,"",@"SHT_CUDA_INFO"
	.align	4


	//----- nvinfo : EIATTR_REGCOUNT
	.align		4
        /*0000*/ 	.byte	0x04, 0x2f
        /*0002*/ 	.short	(.L_1 - .L_0)
	.align		4
.L_0:
        /*0004*/ 	.word	index@(default_function_kernel)
        /*0008*/ 	.word	0x0000000b


	//----- nvinfo : EIATTR_FRAME_SIZE
	.align		4
.L_1:
        /*000c*/ 	.byte	0x04, 0x11
        /*000e*/ 	.short	(.L_3 - .L_2)
	.align		4
.L_2:
        /*0010*/ 	.word	index@(default_function_kernel)
        /*0014*/ 	.word	0x00000000


	//----- nvinfo : EIATTR_MIN_STACK_SIZE
	.align		4
.L_3:
        /*0018*/ 	.byte	0x04, 0x12
        /*001a*/ 	.short	(.L_5 - .L_4)
	.align		4
.L_4:
        /*001c*/ 	.word	index@(default_function_kernel)
        /*0020*/ 	.word	0x00000000
.L_5:


//--------------------- .nv.compat                --------------------------
	.section	.nv.compat,"",@"SHT_CUDA_COMPAT_INFO"
	.align	4
        /*0000*/ 	.byte	0x02, 0x09, 0x00, 0x00, 0x02, 0x02, 0x01, 0x00, 0x02, 0x05, 0x05, 0x00, 0x03, 0x07, 0x01, 0x01
        /*0010*/ 	.byte	0x02, 0x03, 0x00, 0x00, 0x02, 0x06, 0x01, 0x00, 0x04, 0x0b, 0x08, 0x00, 0x01, 0x00, 0x00, 0x00
        /*0020*/ 	.byte	0x00, 0x00, 0x00, 0x00


//--------------------- .nv.info.default_function_kernel --------------------------
	.section	.nv.info.default_function_kernel,"",@"SHT_CUDA_INFO"
	.sectionflags	@""
	.align	4


	//----- nvinfo : EIATTR_CUDA_API_VERSION
	.align		4
        /*0000*/ 	.byte	0x04, 0x37
        /*0002*/ 	.short	(.L_7 - .L_6)
.L_6:
        /*0004*/ 	.word	0x00000082


	//----- nvinfo : EIATTR_KPARAM_INFO
	.align		4
.L_7:
        /*0008*/ 	.byte	0x04, 0x17
        /*000a*/ 	.short	(.L_9 - .L_8)
.L_8:
        /*000c*/ 	.word	0x00000000
        /*0010*/ 	.short	0x0001
        /*0012*/ 	.short	0x0008
        /*0014*/ 	.byte	0x00, 0xf5, 0x21, 0x00


	//----- nvinfo : EIATTR_KPARAM_INFO
	.align		4
.L_9:
        /*0018*/ 	.byte	0x04, 0x17
        /*001a*/ 	.short	(.L_11 - .L_10)
.L_10:
        /*001c*/ 	.word	0x00000000
        /*0020*/ 	.short	0x0000
        /*0022*/ 	.short	0x0000
        /*0024*/ 	.byte	0x00, 0xf5, 0x21, 0x00


	//----- nvinfo : EIATTR_SPARSE_MMA_MASK
	.align		4
.L_11:
        /*0028*/ 	.byte	0x03, 0x50
        /*002a*/ 	.short	0x0000


	//----- nvinfo : EIATTR_MAXREG_COUNT
	.align		4
        /*002c*/ 	.byte	0x03, 0x1b
        /*002e*/ 	.short	0x00ff


	//----- nvinfo : EIATTR_MERCURY_ISA_VERSION
	.align		4
        /*0030*/ 	.byte	0x03, 0x5f
        /*0032*/ 	.short	0x0101


	//----- nvinfo : EIATTR_VRC_CTA_INIT_COUNT
	.align		4
        /*0034*/ 	.byte	0x02, 0x4a
	.zero		1
	.zero		1


	//----- nvinfo : EIATTR_EXIT_INSTR_OFFSETS
	.align		4
        /*0038*/ 	.byte	0x04, 0x1c
        /*003a*/ 	.short	(.L_13 - .L_12)


	//   ....[0]....
.L_12:
        /*003c*/ 	.word	0x00000050


	//   ....[1]....
        /*0040*/ 	.word	0x00000290


	//----- nvinfo : EIATTR_MAX_THREADS
	.align		4
.L_13:
        /*0044*/ 	.byte	0x04, 0x05
        /*0046*/ 	.short	(.L_15 - .L_14)
.L_14:
        /*0048*/ 	.word	0x0000002e
        /*004c*/ 	.word	0x00000001
        /*0050*/ 	.word	0x00000001


	//----- nvinfo : EIATTR_CBANK_PARAM_SIZE
	.align		4
.L_15:
        /*0054*/ 	.byte	0x03, 0x19
        /*0056*/ 	.short	0x0010


	//----- nvinfo : EIATTR_PARAM_CBANK
	.align		4
        /*0058*/ 	.byte	0x04, 0x0a
        /*005a*/ 	.short	(.L_17 - .L_16)
	.align		4
.L_16:
        /*005c*/ 	.word	index@(.nv.constant0.default_function_kernel)
        /*0060*/ 	.short	0x0380
        /*0062*/ 	.short	0x0010


	//----- nvinfo : EIATTR_SW_WAR
	.align		4
.L_17:
        /*0064*/ 	.byte	0x04, 0x36
        /*0066*/ 	.short	(.L_19 - .L_18)
.L_18:
        /*0068*/ 	.word	0x00000008
.L_19:


//--------------------- .nv.callgraph             --------------------------
	.section	.nv.callgraph,"",@"SHT_CUDA_CALLGRAPH"
	.align	4
	.sectionentsize	8
	.align		4
        /*0000*/ 	.word	0x00000000
	.align		4
        /*0004*/ 	.word	0xffffffff
	.align		4
        /*0008*/ 	.word	0x00000000
	.align		4
        /*000c*/ 	.word	0xfffffffe
	.align		4
        /*0010*/ 	.word	0x00000000
	.align		4
        /*0014*/ 	.word	0xfffffffd
	.align		4
        /*0018*/ 	.word	0x00000000
	.align		4
        /*001c*/ 	.word	0xfffffffc


//--------------------- .text.default_function_kernel --------------------------
	.section	.text.default_function_kernel,"ax",@progbits
	.align	128
        .global         default_function_kernel
        .type           default_function_kernel,@function
        .size           default_function_kernel,(.L_x_1 - default_function_kernel)
        .other          default_function_kernel,@"STO_CUDA_ENTRY STV_DEFAULT"
default_function_kernel:
.text.default_function_kernel:
[----:B------:R-:W-:Y:S01]  /*0000*/  LDC R1, c[0x0][0x37c] ;  /* 0x0000df00ff017b82 */ /* 0x000fe20000000800 */
[----:B------:R-:W0:Y:S01]  /*0010*/  S2R R0, SR_CTAID.X ;  /* 0x0000000000007919 */ /* 0x000e220000002500 */
[----:B------:R-:W0:Y:S02]  /*0020*/  S2R R3, SR_TID.X ;  /* 0x0000000000037919 */ /* 0x000e240000002100 */
[----:B0-----:R-:W-:-:S05]  /*0030*/  IMAD R0, R0, 0x2e, R3 ;  /* 0x0000002e00007824 */ /* 0x001fca00078e0203 */
[----:B------:R-:W-:-:S13]  /*0040*/  ISETP.GT.U32.AND P0, PT, R0, 0x1c92, PT ;  /* 0x00001c920000780c */ /* 0x000fda0003f04070 */
[----:B------:R-:W-:Y:S05]  /*0050*/  @P0 EXIT ;  /* 0x000000000000094d */ /* 0x000fea0003800000 */
[----:B------:R-:W0:Y:S01]  /*0060*/  LDC.64 R2, c[0x0][0x388] ;  /* 0x0000e200ff027b82 */ /* 0x000e220000000a00 */
[----:B------:R-:W1:Y:S01]  /*0070*/  LDCU.64 UR4, c[0x0][0x358] ;  /* 0x00006b00ff0477ac */ /* 0x000e620008000a00 */
[----:B0-----:R-:W-:-:S06]  /*0080*/  IMAD.WIDE.U32 R2, R0, 0x4, R2 ;  /* 0x0000000400027825 */ /* 0x001fcc00078e0002 */
[----:B-1----:R-:W2:Y:S01]  /*0090*/  LDG.E.CONSTANT R2, desc[UR4][R2.64] ;  /* 0x0000000402027981 */ /* 0x002ea2000c1e9900 */
[----:B------:R-:W-:Y:S01]  /*00a0*/  HFMA2 R4, -RZ, RZ, 0.61474609375, 16.90625 ;  /* 0x38eb4c3aff047431 */ /* 0x000fe200000001ff */
[----:B------:R-:W-:Y:S01]  /*00b0*/  MOV R6, 0x3aae005b ;  /* 0x3aae005b00067802 */ /* 0x000fe20000000f00 */
[----:B------:R-:W-:Y:S02]  /*00c0*/  HFMA2 R8, -RZ, RZ, 1.28515625, -179.25 ;  /* 0x3d24d99aff087431 */ /* 0x000fe400000001ff */
[----:B------:R-:W-:Y:S02]  /*00d0*/  IMAD.MOV.U32 R7, RZ, RZ, 0x3c09919f ;  /* 0x3c09919fff077424 */ /* 0x000fe400078e00ff */
[C---:B--2---:R-:W-:Y:S01]  /*00e0*/  FMUL R5, R2.reuse, R2 ;  /* 0x0000000202057220 */ /* 0x044fe20000400000 */
[----:B------:R-:W-:-:S04]  /*00f0*/  FSETP.GE.AND P0, PT, |R2|, 1.0029599666595458984, PT ;  /* 0x3f8060fe0200780b */ /* 0x000fc80003f06200 */
[----:B------:R-:W-:Y:S02]  /*0100*/  FSEL R5, |R2|, R5, P0 ;  /* 0x0000000502057208 */ /* 0x000fe40000000200 */
[----:B------:R-:W-:Y:S02]  /*0110*/  FSEL R4, R4, 8.4834944573231041431e-05, P0 ;  /* 0x38b1e96a04047808 */ /* 0x000fe40000000000 */
[----:B------:R-:W-:Y:S02]  /*0120*/  FSEL R6, -R6, -0.00082130916416645050049, P0 ;  /* 0xba574d2006067808 */ /* 0x000fe40000000100 */
[----:B------:R-:W-:Y:S02]  /*0130*/  FSEL R7, R7, 0.0052134888246655464172, P0 ;  /* 0x3baad5ea07077808 */ /* 0x000fe40000000000 */
[----:B------:R-:W-:Y:S01]  /*0140*/  FSEL R3, -R8, -0.026868773624300956726, P0 ;  /* 0xbcdc1be708037808 */ /* 0x000fe20000000100 */
[----:B------:R-:W-:Y:S01]  /*0150*/  FFMA R4, R5, R4, R6 ;  /* 0x0000000405047223 */ /* 0x000fe20000000006 */
[----:B------:R-:W-:Y:S01]  /*0160*/  IMAD.MOV.U32 R6, RZ, RZ, 0x3e235519 ;  /* 0x3e235519ff067424 */ /* 0x000fe200078e00ff */
[----:B------:R-:W-:-:S02]  /*0170*/  MOV R8, 0x3f69b4f9 ;  /* 0x3f69b4f900087802 */ /* 0x000fc40000000f00 */
[C---:B------:R-:W-:Y:S02]  /*0180*/  FFMA R4, R5.reuse, R4, R7 ;  /* 0x0000000405047223 */ /* 0x040fe40000000007 */
[----:B------:R-:W-:Y:S01]  /*0190*/  FSEL R7, R6, 0.11284004896879196167, P0 ;  /* 0x3de718af06077808 */ /* 0x000fe20000000000 */
[----:B------:R-:W-:Y:S02]  /*01a0*/  IMAD.MOV.U32 R6, RZ, RZ, 0x3f210a14 ;  /* 0x3f210a14ff067424 */ /* 0x000fe400078e00ff */
[----:B------:R-:W-:Y:S01]  /*01b0*/  FFMA R4, R5, R4, R3 ;  /* 0x0000000405047223 */ /* 0x000fe20000000003 */
[----:B------:R-:W-:-:S03]  /*01c0*/  FSEL R3, R8, -0.37612664699554443359, P0 ;  /* 0xbec093ac08037808 */ /* 0x000fc60000000000 */
[----:B------:R-:W-:Y:S01]  /*01d0*/  FFMA R4, R5, R4, R7 ;  /* 0x0000000405047223 */ /* 0x000fe20000000007 */
[----:B------:R-:W-:-:S03]  /*01e0*/  FSEL R7, R6, 0.12837915122509002686, P0 ;  /* 0x3e0375d306077808 */ /* 0x000fc60000000000 */
[C---:B------:R-:W-:Y:S01]  /*01f0*/  FFMA R4, R5.reuse, R4, R3 ;  /* 0x0000000405047223 */ /* 0x040fe20000000003 */
[----:B------:R-:W-:-:S03]  /*0200*/  FSEL R3, -R5, R2, P0 ;  /* 0x0000000205037208 */ /* 0x000fc60000000100 */
[----:B------:R-:W-:-:S04]  /*0210*/  FFMA R4, R5, R4, R7 ;  /* 0x0000000405047223 */ /* 0x000fc80000000007 */
[----:B------:R-:W-:Y:S02]  /*0220*/  FFMA R3, R4, R3, R3 ;  /* 0x0000000304037223 */ /* 0x000fe40000000003 */
[----:B------:R-:W0:Y:S02]  /*0230*/  LDC.64 R4, c[0x0][0x380] ;  /* 0x0000e000ff047b82 */ /* 0x000e240000000a00 */
[----:B------:R-:W1:Y:S02]  /*0240*/  @P0 MUFU.EX2 R6, R3 ;  /* 0x0000000300060308 */ /* 0x000e640000000800 */
[----:B-1----:R-:W-:Y:S01]  /*0250*/  @P0 FADD R7, -R6, 1 ;  /* 0x3f80000006070421 */ /* 0x002fe20000000100 */
[----:B0-----:R-:W-:-:S04]  /*0260*/  IMAD.WIDE.U32 R4, R0, 0x4, R4 ;  /* 0x0000000400047825 */ /* 0x001fc800078e0004 */
[----:B------:R-:W-:-:S05]  /*0270*/  @P0 LOP3.LUT R3, R7, 0x80000000, R2, 0xb8, !PT ;  /* 0x8000000007030812 */ /* 0x000fca00078eb802 */
[----:B------:R-:W-:Y:S01]  /*0280*/  STG.E desc[UR4][R4.64], R3 ;  /* 0x0000000304007986 */ /* 0x000fe2000c101904 */
[----:B------:R-:W-:Y:S05]  /*0290*/  EXIT ;  /* 0x000000000000794d */ /* 0x000fea0003800000 */
.L_x_0:
[----:B------:R-:W-:-:S00]  /*02a0*/  BRA `(.L_x_0) ;  /* 0xfffffffc00fc7947 */ /* 0x000fc0000383ffff */
[----:B------:R-:W-:-:S00]  /*02b0*/  NOP ;  /* 0x0000000000007918 */ /* 0x000fc00000000000 */
        /* <DEDUP_REMOVED lines=12> */
.L_x_1:


//--------------------- .nv.shared.reserved.0     --------------------------
	.section	.nv.shared.reserved.0,"aw",@nobits
	.weak		__nv_reservedSMEM_offset_0_alias
	.size		__nv_reservedSMEM_offset_0_alias, 0, 64
	.other		__nv_reservedSMEM_offset_0_alias,@"STO_CUDA_RESERVED_SHARED STV_DEFAULT"
__nv_reservedSMEM_offset_0_alias:
	.zero		0
	.zero		64


//--------------------- .nv.constant0.default_function_kernel --------------------------
	.section	.nv.constant0.default_function_kernel,"a",@progbits
	.sectionflags	@""
	.align	4
.nv.constant0.default_function_kernel:
	.zero		912


//--------------------- SYMBOLS --------------------------

	.type		.nv.reservedSmem.offset0,@object
	.size		.nv.reservedSmem.offset0,0x4
